	.headerflags	@"EF_CUDA_TEXMODE_UNIFIED EF_CUDA_64BIT_ADDRESS EF_CUDA_ACCELERATORS EF_CUDA_SM90 EF_CUDA_VIRTUAL_SM(EF_CUDA_SM90)"
	.elftype	@"ET_EXEC"


//--------------------- .nv.info                  --------------------------
	.section	.nv.info,"",@"SHT_CUDA_INFO"
	.align	4


	//----- nvinfo : EIATTR_REGCOUNT
	.align		4
        /*0000*/ 	.byte	0x04, 0x2f
        /*0002*/ 	.short	(.L_1 - .L_0)
	.align		4
.L_0:
        /*0004*/ 	.word	index@(triton_poi_fused_convolution_leaky_relu_10)
        /*0008*/ 	.word	0x00000020


	//----- nvinfo : EIATTR_MIN_STACK_SIZE
	.align		4
.L_1:
        /*000c*/ 	.byte	0x04, 0x12
        /*000e*/ 	.short	(.L_3 - .L_2)
	.align		4
.L_2:
        /*0010*/ 	.word	index@(triton_poi_fused_convolution_leaky_relu_10)
        /*0014*/ 	.word	0x00000000


	//----- nvinfo : EIATTR_FRAME_SIZE
	.align		4
.L_3:
        /*0018*/ 	.byte	0x04, 0x11
        /*001a*/ 	.short	(.L_5 - .L_4)
	.align		4
.L_4:
        /*001c*/ 	.word	index@(triton_poi_fused_convolution_leaky_relu_10)
        /*0020*/ 	.word	0x00000000


	//----- nvinfo : EIATTR_MIN_STACK_SIZE
	.align		4
.L_5:
        /*0024*/ 	.byte	0x04, 0x12
        /*0026*/ 	.short	(.L_7 - .L_6)
	.align		4
.L_6:
        /*0028*/ 	.word	index@(triton_poi_fused_convolution_leaky_relu_10)
        /*002c*/ 	.word	0x00000000
.L_7:


//--------------------- .nv.info.triton_poi_fused_convolution_leaky_relu_10 --------------------------
	.section	.nv.info.triton_poi_fused_convolution_leaky_relu_10,"",@"SHT_CUDA_INFO"
	.sectionflags	@""
	.align	4


	//----- nvinfo : EIATTR_CUDA_API_VERSION
	.align		4
        /*0000*/ 	.byte	0x04, 0x37
        /*0002*/ 	.short	(.L_9 - .L_8)
.L_8:
        /*0004*/ 	.word	0x0000007c


	//----- nvinfo : EIATTR_KPARAM_INFO
	.align		4
.L_9:
        /*0008*/ 	.byte	0x04, 0x17
        /*000a*/ 	.short	(.L_11 - .L_10)
.L_10:
        /*000c*/ 	.word	0x00000000
        /*0010*/ 	.short	0x0005
        /*0012*/ 	.short	0x0024
        /*0014*/ 	.byte	0x00, 0xf0, 0x11, 0x00


	//----- nvinfo : EIATTR_KPARAM_INFO
	.align		4
.L_11:
        /*0018*/ 	.byte	0x04, 0x17
        /*001a*/ 	.short	(.L_13 - .L_12)
.L_12:
        /*001c*/ 	.word	0x00000000
        /*0020*/ 	.short	0x0004
        /*0022*/ 	.short	0x0020
        /*0024*/ 	.byte	0x00, 0xf0, 0x11, 0x00


	//----- nvinfo : EIATTR_KPARAM_INFO
	.align		4
.L_13:
        /*0028*/ 	.byte	0x04, 0x17
        /*002a*/ 	.short	(.L_15 - .L_14)
.L_14:
        /*002c*/ 	.word	0x00000000
        /*0030*/ 	.short	0x0003
        /*0032*/ 	.short	0x0018
        /*0034*/ 	.byte	0x00, 0xf4, 0x21, 0x00


	//----- nvinfo : EIATTR_KPARAM_INFO
	.align		4
.L_15:
        /*0038*/ 	.byte	0x04, 0x17
        /*003a*/ 	.short	(.L_17 - .L_16)
.L_16:
        /*003c*/ 	.word	0x00000000
        /*0040*/ 	.short	0x0002
        /*0042*/ 	.short	0x0010
        /*0044*/ 	.byte	0x00, 0xf4, 0x21, 0x00


	//----- nvinfo : EIATTR_KPARAM_INFO
	.align		4
.L_17:
        /*0048*/ 	.byte	0x04, 0x17
        /*004a*/ 	.short	(.L_19 - .L_18)
.L_18:
        /*004c*/ 	.word	0x00000000
        /*0050*/ 	.short	0x0001
        /*0052*/ 	.short	0x0008
        /*0054*/ 	.byte	0x00, 0xf4, 0x21, 0x00


	//----- nvinfo : EIATTR_KPARAM_INFO
	.align		4
.L_19:
        /*0058*/ 	.byte	0x04, 0x17
        /*005a*/ 	.short	(.L_21 - .L_20)
.L_20:
        /*005c*/ 	.word	0x00000000
        /*0060*/ 	.short	0x0000
        /*0062*/ 	.short	0x0000
        /*0064*/ 	.byte	0x00, 0xf4, 0x21, 0x00


	//----- nvinfo : EIATTR_SPARSE_MMA_MASK
	.align		4
.L_21:
        /*0068*/ 	.byte	0x03, 0x50
        /*006a*/ 	.short	0x0000


	//----- nvinfo : EIATTR_MAXREG_COUNT
	.align		4
        /*006c*/ 	.byte	0x03, 0x1b
        /*006e*/ 	.short	0x00ff


	//----- nvinfo : EIATTR_EXIT_INSTR_OFFSETS
	.align		4
        /*0070*/ 	.byte	0x04, 0x1c
        /*0072*/ 	.short	(.L_23 - .L_22)


	//   ....[0]....
.L_22:
        /*0074*/ 	.word	0x00000c80


	//   ....[1]....
        /*0078*/ 	.word	0x00000d20


	//----- nvinfo : EIATTR_REQNTID
	.align		4
.L_23:
        /*007c*/ 	.byte	0x04, 0x10
        /*007e*/ 	.short	(.L_25 - .L_24)
.L_24:
        /*0080*/ 	.word	0x00000080
        /*0084*/ 	.word	0x00000001
        /*0088*/ 	.word	0x00000001


	//----- nvinfo : EIATTR_CBANK_PARAM_SIZE
	.align		4
.L_25:
        /*008c*/ 	.byte	0x03, 0x19
        /*008e*/ 	.short	0x0028


	//----- nvinfo : EIATTR_PARAM_CBANK
	.align		4
        /*0090*/ 	.byte	0x04, 0x0a
        /*0092*/ 	.short	(.L_27 - .L_26)
	.align		4
.L_26:
        /*0094*/ 	.word	index@(.nv.constant0.triton_poi_fused_convolution_leaky_relu_10)
        /*0098*/ 	.short	0x0210
        /*009a*/ 	.short	0x0028


	//----- nvinfo : EIATTR_SW_WAR
	.align		4
.L_27:
        /*009c*/ 	.byte	0x04, 0x36
        /*009e*/ 	.short	(.L_29 - .L_28)
.L_28:
        /*00a0*/ 	.word	0x00000008
.L_29:


//--------------------- .nv.callgraph             --------------------------
	.section	.nv.callgraph,"",@"SHT_CUDA_CALLGRAPH"
	.align	4
	.sectionentsize	8
	.align		4
        /*0000*/ 	.word	0x00000000
	.align		4
        /*0004*/ 	.word	0xffffffff
	.align		4
        /*0008*/ 	.word	0x00000000
	.align		4
        /*000c*/ 	.word	0xfffffffe
	.align		4
        /*0010*/ 	.word	0x00000000
	.align		4
        /*0014*/ 	.word	0xfffffffd
	.align		4
        /*0018*/ 	.word	0x00000000
	.align		4
        /*001c*/ 	.word	0xfffffffc


//--------------------- .text.triton_poi_fused_convolution_leaky_relu_10 --------------------------
	.section	.text.triton_poi_fused_convolution_leaky_relu_10,"ax",@progbits
	.sectionflags	@"SHF_BARRIERS=1"
	.align	128
        .global         triton_poi_fused_convolution_leaky_relu_10
        .type           triton_poi_fused_convolution_leaky_relu_10,@function
        .size           triton_poi_fused_convolution_leaky_relu_10,(.L_x_1 - triton_poi_fused_convolution_leaky_relu_10)
        .other          triton_poi_fused_convolution_leaky_relu_10,@"STO_CUDA_ENTRY STV_DEFAULT"
triton_poi_fused_convolution_leaky_relu_10:
.text.triton_poi_fused_convolution_leaky_relu_10:
[----:B------:R-:W0:Y:S01]  /*0000*/  LDC R1, c[0x0][0x28] ;  /* 0x00000a00ff017b82 */ /* 0x000e220000000800 */
[----:B------:R-:W1:Y:S07]  /*0010*/  S2R R0, SR_CTAID.X ;  /* 0x0000000000007919 */ /* 0x000e6e0000002500 */
[----:B------:R-:W2:Y:S01]  /*0020*/  LDC.64 R22, c[0x0][0x218] ;  /* 0x00008600ff167b82 */ /* 0x000ea20000000a00 */
[----:B------:R-:W-:Y:S02]  /*0030*/  CS2R R6, SRZ ;  /* 0x0000000000067805 */ /* 0x000fe4000001ff00 */
[----:B------:R-:W-:Y:S01]  /*0040*/  CS2R R8, SRZ ;  /* 0x0000000000087805 */ /* 0x000fe2000001ff00 */
[----:B------:R-:W3:Y:S01]  /*0050*/  S2R R27, SR_TID.X ;  /* 0x00000000001b7919 */ /* 0x000ee20000002100 */
[----:B------:R-:W-:Y:S01]  /*0060*/  CS2R R10, SRZ ;  /* 0x00000000000a7805 */ /* 0x000fe2000001ff00 */
[----:B------:R-:W-:Y:S01]  /*0070*/  ULDC.64 UR6, c[0x0][0x208] ;  /* 0x0000820000067ab9 */ /* 0x000fe20000000a00 */
[----:B------:R-:W4:Y:S01]  /*0080*/  S2R R3, SR_CTAID.Y ;  /* 0x0000000000037919 */ /* 0x000f220000002600 */
[----:B------:R-:W5:Y:S01]  /*0090*/  LDC.64 R24, c[0x0][0x210] ;  /* 0x00008400ff187b82 */ /* 0x000f620000000a00 */
[----:B------:R-:W-:-:S02]  /*00a0*/  CS2R R16, SRZ ;  /* 0x0000000000107805 */ /* 0x000fc4000001ff00 */
[----:B------:R-:W-:Y:S02]  /*00b0*/  CS2R R18, SRZ ;  /* 0x0000000000127805 */ /* 0x000fe4000001ff00 */
[----:B------:R-:W-:Y:S01]  /*00c0*/  CS2R R14, SRZ ;  /* 0x00000000000e7805 */ /* 0x000fe2000001ff00 */
[----:B------:R-:W2:Y:S02]  /*00d0*/  S2R R20, SR_TID.X ;  /* 0x0000000000147919 */ /* 0x000ea40000002100 */
[----:B------:R-:W2:Y:S01]  /*00e0*/  S2UR UR5, SR_CgaCtaId ;  /* 0x00000000000579c3 */ /* 0x000ea20000008800 */
[----:B------:R-:W-:Y:S01]  /*00f0*/  UMOV UR4, 0x400 ;  /* 0x0000040000047882 */ /* 0x000fe20000000000 */
[----:B------:R-:W-:Y:S01]  /*0100*/  ULDC.64 UR8, c[0x0][0x220] ;  /* 0x0000880000087ab9 */ /* 0x000fe20000000a00 */
[----:B-1----:R-:W-:Y:S02]  /*0110*/  IMAD.SHL.U32 R0, R0, 0x20, RZ ;  /* 0x0000002000007824 */ /* 0x002fe400078e00ff */
[----:B---3--:R-:W-:Y:S01]  /*0120*/  IMAD.SHL.U32 R5, R27, 0x8, RZ ;  /* 0x000000081b057824 */ /* 0x008fe200078e00ff */
[----:B------:R-:W-:Y:S01]  /*0130*/  SHF.R.U32.HI R26, RZ, 0x2, R27 ;  /* 0x00000002ff1a7819 */ /* 0x000fe2000001161b */
[----:B----4-:R-:W-:-:S03]  /*0140*/  IMAD.SHL.U32 R3, R3, 0x20, RZ ;  /* 0x0000002003037824 */ /* 0x010fc600078e00ff */
[----:B------:R-:W-:Y:S02]  /*0150*/  LOP3.LUT R5, R0, 0x18, R5, 0xf8, !PT ;  /* 0x0000001800057812 */ /* 0x000fe400078ef805 */
[----:B------:R-:W-:Y:S02]  /*0160*/  SGXT.U32 R26, R26, 0x5 ;  /* 0x000000051a1a781a */ /* 0x000fe40000000000 */
[C---:B------:R-:W-:Y:S01]  /*0170*/  ISETP.GE.AND P0, PT, R5.reuse, 0x100, PT ;  /* 0x000001000500780c */ /* 0x040fe20003f06270 */
[----:B--2---:R-:W-:Y:S01]  /*0180*/  IMAD.WIDE R22, R5, 0x4, R22 ;  /* 0x0000000405167825 */ /* 0x004fe200078e0216 */
[----:B------:R-:W-:-:S04]  /*0190*/  LOP3.LUT R21, R3, R26, RZ, 0xfc, !PT ;  /* 0x0000001a03157212 */ /* 0x000fc800078efcff */
[C---:B------:R-:W-:Y:S01]  /*01a0*/  ISETP.LT.AND P1, PT, R21.reuse, 0x24, !P0 ;  /* 0x000000241500780c */ /* 0x040fe20004721270 */
[----:B------:R-:W-:Y:S01]  /*01b0*/  IMAD R21, R21, 0x100, R5 ;  /* 0x0000010015157824 */ /* 0x000fe200078e0205 */
[----:B------:R-:W-:-:S03]  /*01c0*/  CS2R R4, SRZ ;  /* 0x0000000000047805 */ /* 0x000fc6000001ff00 */
[C---:B-----5:R-:W-:Y:S02]  /*01d0*/  IMAD.WIDE R28, R21.reuse, 0x4, R24 ;  /* 0x00000004151c7825 */ /* 0x060fe400078e0218 */
[----:B------:R-:W2:Y:S04]  /*01e0*/  @!P0 LDG.E.EL.128 R8, desc[UR6][R22.64] ;  /* 0x0000000616088981 */ /* 0x000ea8000c2e1d00 */
[----:B------:R-:W3:Y:S04]  /*01f0*/  @!P0 LDG.E.EL.128 R16, desc[UR6][R22.64+0x10] ;  /* 0x0000100616108981 */ /* 0x000ee8000c2e1d00 */
[----:B------:R1:W2:Y:S01]  /*0200*/  @P1 LDG.E.EL.128 R4, desc[UR6][R28.64] ;  /* 0x000000061c041981 */ /* 0x0002a2000c2e1d00 */
[----:B------:R-:W-:-:S04]  /*0210*/  VIADD R13, R21, 0x4 ;  /* 0x00000004150d7836 */ /* 0x000fc80000000000 */
[----:B------:R-:W-:Y:S01]  /*0220*/  IMAD.WIDE R24, R13, 0x4, R24 ;  /* 0x000000040d187825 */ /* 0x000fe200078e0218 */
[----:B------:R-:W-:-:S06]  /*0230*/  CS2R R12, SRZ ;  /* 0x00000000000c7805 */ /* 0x000fcc000001ff00 */
[----:B------:R4:W3:Y:S01]  /*0240*/  @P1 LDG.E.EL.128 R12, desc[UR6][R24.64] ;  /* 0x00000006180c1981 */ /* 0x0008e2000c2e1d00 */
[----:B------:R-:W-:Y:S01]  /*0250*/  SHF.R.U32.HI R2, RZ, 0x5, R27 ;  /* 0x00000005ff027819 */ /* 0x000fe2000001161b */
[----:B01----:R-:W-:-:S03]  /*0260*/  IMAD.SHL.U32 R29, R20, 0x8, RZ ;  /* 0x00000008141d7824 */ /* 0x003fc600078e00ff */
[----:B------:R-:W-:Y:S02]  /*0270*/  SGXT.U32 R2, R2, 0x2 ;  /* 0x000000020202781a */ /* 0x000fe40000000000 */
[----:B------:R-:W-:Y:S01]  /*0280*/  LOP3.LUT R29, R29, 0x3f8, RZ, 0xc0, !PT ;  /* 0x000003f81d1d7812 */ /* 0x000fe200078ec0ff */
[----:B------:R-:W-:-:S04]  /*0290*/  UPRMT UR4, UR5, 0x654, UR4 ;  /* 0x0000065405047896 */ /* 0x000fc80008000004 */
[----:B------:R-:W-:Y:S01]  /*02a0*/  IMAD.IADD R26, R26, 0x1, R29 ;  /* 0x000000011a1a7824 */ /* 0x000fe200078e021d */
[----:B------:R-:W-:Y:S02]  /*02b0*/  LOP3.LUT R0, R0, 0x1f, R27, 0xf8, !PT ;  /* 0x0000001f00007812 */ /* 0x000fe400078ef81b */
[----:B--2---:R-:W-:Y:S01]  /*02c0*/  FSETP.GT.AND P6, PT, R4, -R8, PT ;  /* 0x800000080400720b */ /* 0x004fe20003fc4000 */
[----:B----4-:R-:W-:Y:S01]  /*02d0*/  FADD R25, R8, R4 ;  /* 0x0000000408197221 */ /* 0x010fe20000000000 */
[----:B------:R-:W-:Y:S02]  /*02e0*/  LOP3.LUT R4, R3, R2, RZ, 0xfc, !PT ;  /* 0x0000000203047212 */ /* 0x000fe400078efcff */
[----:B------:R-:W-:Y:S01]  /*02f0*/  FSETP.GT.AND P2, PT, R6, -R10, PT ;  /* 0x8000000a0600720b */ /* 0x000fe20003f44000 */
[----:B------:R-:W-:Y:S01]  /*0300*/  FADD R6, R10, R6 ;  /* 0x000000060a067221 */ /* 0x000fe20000000000 */
[----:B------:R-:W-:Y:S01]  /*0310*/  LOP3.LUT R10, R3, 0x8, R2, 0xfe, !PT ;  /* 0x00000008030a7812 */ /* 0x000fe200078efe02 */
[----:B------:R-:W-:Y:S01]  /*0320*/  IMAD.HI R8, R4, 0x38e38e39, RZ ;  /* 0x38e38e3904087827 */ /* 0x000fe200078e02ff */
[----:B------:R-:W-:-:S03]  /*0330*/  FSETP.GT.AND P0, PT, R5, -R9, PT ;  /* 0x800000090500720b */ /* 0x000fc60003f04000 */
[----:B------:R-:W-:Y:S01]  /*0340*/  FADD R29, R9, R5 ;  /* 0x00000005091d7221 */ /* 0x000fe20000000000 */
[----:B------:R-:W-:Y:S01]  /*0350*/  LOP3.LUT R5, R3, 0x4, R2, 0xfe, !PT ;  /* 0x0000000403057812 */ /* 0x000fe200078efe02 */
[----:B------:R-:W-:Y:S01]  /*0360*/  IMAD.HI R23, R10, 0x38e38e39, RZ ;  /* 0x38e38e390a177827 */ /* 0x000fe200078e02ff */
[----:B------:R-:W-:-:S03]  /*0370*/  FSETP.GT.AND P3, PT, R7, -R11, PT ;  /* 0x8000000b0700720b */ /* 0x000fc60003f64000 */
[----:B------:R-:W-:Y:S01]  /*0380*/  FADD R7, R11, R7 ;  /* 0x000000070b077221 */ /* 0x000fe20000000000 */
[----:B------:R-:W-:Y:S01]  /*0390*/  SHF.R.S32.HI R11, RZ, 0x1, R8 ;  /* 0x00000001ff0b7819 */ /* 0x000fe20000011408 */
[----:B------:R-:W-:Y:S01]  /*03a0*/  IMAD.HI R22, R5, 0x38e38e39, RZ ;  /* 0x38e38e3905167827 */ /* 0x000fe200078e02ff */
[----:B------:R-:W-:-:S03]  /*03b0*/  SHF.R.S32.HI R24, RZ, 0x1, R23 ;  /* 0x00000001ff187819 */ /* 0x000fc60000011417 */
[----:B------:R-:W-:Y:S01]  /*03c0*/  @!P6 FMUL R25, R25, 0.0099999997764825820923 ;  /* 0x3c23d70a1919e820 */ /* 0x000fe20000400000 */
[----:B------:R-:W-:Y:S02]  /*03d0*/  LEA.HI R11, R8, R11, RZ, 0x1 ;  /* 0x0000000b080b7211 */ /* 0x000fe400078f08ff */
[----:B------:R-:W-:Y:S01]  /*03e0*/  LEA R8, R26, UR4, 0x2 ;  /* 0x000000041a087c11 */ /* 0x000fe2000f8e10ff */
[----:B---3--:R-:W-:Y:S01]  /*03f0*/  FADD R27, R17, R13 ;  /* 0x0000000d111b7221 */ /* 0x008fe20000000000 */
[----:B------:R-:W-:Y:S02]  /*0400*/  SHF.R.S32.HI R9, RZ, 0x1, R22 ;  /* 0x00000001ff097819 */ /* 0x000fe40000011416 */
[----:B------:R-:W-:Y:S02]  /*0410*/  LEA.HI R23, R23, R24, RZ, 0x1 ;  /* 0x0000001817177211 */ /* 0x000fe400078f08ff */
[----:B------:R-:W-:Y:S01]  /*0420*/  FSETP.GT.AND P5, PT, R13, -R17, PT ;  /* 0x800000110d00720b */ /* 0x000fe20003fa4000 */
[----:B------:R0:W-:Y:S01]  /*0430*/  STS [R8], R25 ;  /* 0x0000001908007388 */ /* 0x0001e20000000800 */
[----:B------:R-:W-:-:S02]  /*0440*/  SEL R24, RZ, 0x1, !P6 ;  /* 0x00000001ff187807 */ /* 0x000fc40007000000 */
[----:B------:R-:W-:Y:S01]  /*0450*/  LOP3.LUT R13, R3, 0x10, R2, 0xfe, !PT ;  /* 0x00000010030d7812 */ /* 0x000fe200078efe02 */
[----:B------:R-:W-:Y:S01]  /*0460*/  @!P0 FMUL R29, R29, 0.0099999997764825820923 ;  /* 0x3c23d70a1d1d8820 */ /* 0x000fe20000400000 */
[----:B------:R-:W-:Y:S02]  /*0470*/  FSETP.GT.AND P6, PT, R14, -R18, PT ;  /* 0x800000120e00720b */ /* 0x000fe40003fc4000 */
[----:B------:R-:W-:Y:S01]  /*0480*/  LEA.HI R22, R22, R9, RZ, 0x1 ;  /* 0x0000000916167211 */ /* 0x000fe200078f08ff */
[----:B------:R-:W-:Y:S01]  /*0490*/  FADD R9, R16, R12 ;  /* 0x0000000c10097221 */ /* 0x000fe20000000000 */
[----:B0-----:R-:W-:Y:S02]  /*04a0*/  SEL R25, RZ, 0x1, !P0 ;  /* 0x00000001ff197807 */ /* 0x001fe40004000000 */
[----:B------:R-:W-:Y:S01]  /*04b0*/  FSETP.GT.AND P0, PT, R15, -R19, PT ;  /* 0x800000130f00720b */ /* 0x000fe20003f04000 */
[----:B------:R-:W-:Y:S01]  /*04c0*/  FADD R19, R19, R15 ;  /* 0x0000000f13137221 */ /* 0x000fe20000000000 */
[----:B------:R-:W-:Y:S01]  /*04d0*/  FSETP.GT.AND P4, PT, R12, -R16, PT ;  /* 0x800000100c00720b */ /* 0x000fe20003f84000 */
[----:B------:R-:W-:Y:S01]  /*04e0*/  IMAD.HI R16, R13, 0x38e38e39, RZ ;  /* 0x38e38e390d107827 */ /* 0x000fe200078e02ff */
[----:B------:R-:W-:Y:S01]  /*04f0*/  LOP3.LUT R15, R3, 0x14, R2, 0xfe, !PT ;  /* 0x00000014030f7812 */ /* 0x000fe200078efe02 */
[----:B------:R0:W-:Y:S01]  /*0500*/  STS [R8+0x4], R29 ;  /* 0x0000041d08007388 */ /* 0x0001e20000000800 */
[----:B------:R-:W-:Y:S01]  /*0510*/  LOP3.LUT R12, R3, 0xc, R2, 0xfe, !PT ;  /* 0x0000000c030c7812 */ /* 0x000fe200078efe02 */
[----:B------:R-:W-:-:S02]  /*0520*/  FADD R18, R18, R14 ;  /* 0x0000000e12127221 */ /* 0x000fc40000000000 */
[----:B------:R-:W-:-:S04]  /*0530*/  IMAD.HI R14, R15, 0x38e38e39, RZ ;  /* 0x38e38e390f0e7827 */ /* 0x000fc800078e02ff */
[----:B------:R-:W-:Y:S01]  /*0540*/  @!P2 FMUL R6, R6, 0.0099999997764825820923 ;  /* 0x3c23d70a0606a820 */ /* 0x000fe20000400000 */
[----:B------:R-:W-:Y:S01]  /*0550*/  @!P3 FMUL R7, R7, 0.0099999997764825820923 ;  /* 0x3c23d70a0707b820 */ /* 0x000fe20000400000 */
[----:B0-----:R-:W-:Y:S01]  /*0560*/  SHF.R.S32.HI R29, RZ, 0x1, R16 ;  /* 0x00000001ff1d7819 */ /* 0x001fe20000011410 */
[----:B------:R-:W-:-:S04]  /*0570*/  IMAD.HI R17, R12, 0x38e38e39, RZ ;  /* 0x38e38e390c117827 */ /* 0x000fc800078e02ff */
[----:B------:R-:W-:Y:S01]  /*0580*/  @!P6 FMUL R18, R18, 0.0099999997764825820923 ;  /* 0x3c23d70a1212e820 */ /* 0x000fe20000400000 */
[----:B------:R-:W-:Y:S02]  /*0590*/  LEA.HI R16, R16, R29, RZ, 0x1 ;  /* 0x0000001d10107211 */ /* 0x000fe400078f08ff */
[----:B------:R-:W-:Y:S01]  /*05a0*/  SHF.R.S32.HI R29, RZ, 0x1, R14 ;  /* 0x00000001ff1d7819 */ /* 0x000fe2000001140e */
[----:B------:R0:W-:Y:S01]  /*05b0*/  STS [R8+0x8], R6 ;  /* 0x0000080608007388 */ /* 0x0001e20000000800 */
[----:B------:R-:W-:Y:S01]  /*05c0*/  @!P4 FMUL R9, R9, 0.0099999997764825820923 ;  /* 0x3c23d70a0909c820 */ /* 0x000fe20000400000 */
[----:B------:R-:W-:Y:S02]  /*05d0*/  PRMT R24, R24, 0x3340, R25 ;  /* 0x0000334018187816 */ /* 0x000fe40000000019 */
[----:B------:R-:W-:Y:S01]  /*05e0*/  LEA.HI R14, R14, R29, RZ, 0x1 ;  /* 0x0000001d0e0e7211 */ /* 0x000fe200078f08ff */
[----:B------:R1:W-:Y:S01]  /*05f0*/  STS [R8+0xc], R7 ;  /* 0x00000c0708007388 */ /* 0x0003e20000000800 */
[----:B------:R-:W-:-:S02]  /*0600*/  SEL R26, RZ, 0x1, !P2 ;  /* 0x00000001ff1a7807 */ /* 0x000fc40005000000 */
[----:B------:R-:W-:Y:S01]  /*0610*/  SEL R25, RZ, 0x1, !P3 ;  /* 0x00000001ff197807 */ /* 0x000fe20005800000 */
[----:B------:R2:W-:Y:S01]  /*0620*/  STS [R8+0x18], R18 ;  /* 0x0000181208007388 */ /* 0x0005e20000000800 */
[----:B0-----:R-:W-:Y:S02]  /*0630*/  SHF.R.S32.HI R6, RZ, 0x1, R17 ;  /* 0x00000001ff067819 */ /* 0x001fe40000011411 */
[----:B------:R-:W-:Y:S02]  /*0640*/  SEL R29, RZ, 0x1, !P5 ;  /* 0x00000001ff1d7807 */ /* 0x000fe40006800000 */
[----:B------:R-:W-:Y:S02]  /*0650*/  SEL R28, RZ, 0x1, !P6 ;  /* 0x00000001ff1c7807 */ /* 0x000fe40007000000 */
[----:B-1----:R-:W-:Y:S01]  /*0660*/  SEL R7, RZ, 0x1, !P0 ;  /* 0x00000001ff077807 */ /* 0x002fe20004000000 */
[----:B------:R-:W-:Y:S01]  /*0670*/  @!P5 FMUL R27, R27, 0.0099999997764825820923 ;  /* 0x3c23d70a1b1bd820 */ /* 0x000fe20000400000 */
[----:B--2---:R-:W-:Y:S01]  /*0680*/  SEL R18, RZ, 0x1, !P4 ;  /* 0x00000001ff127807 */ /* 0x004fe20006000000 */
[----:B------:R-:W-:Y:S01]  /*0690*/  @!P0 FMUL R19, R19, 0.0099999997764825820923 ;  /* 0x3c23d70a13138820 */ /* 0x000fe20000400000 */
[----:B------:R-:W-:Y:S01]  /*06a0*/  LEA.HI R17, R17, R6, RZ, 0x1 ;  /* 0x0000000611117211 */ /* 0x000fe200078f08ff */
[----:B------:R0:W-:Y:S01]  /*06b0*/  STS [R8+0x10], R9 ;  /* 0x0000100908007388 */ /* 0x0001e20000000800 */
[----:B------:R-:W-:-:S02]  /*06c0*/  IADD3 R6, P0, R21, UR8, RZ ;  /* 0x0000000815067c10 */ /* 0x000fc4000ff1e0ff */
[----:B------:R-:W-:Y:S02]  /*06d0*/  PRMT R25, R26, 0x3340, R25 ;  /* 0x000033401a197816 */ /* 0x000fe40000000019 */
[----:B------:R-:W-:Y:S01]  /*06e0*/  PRMT R18, R18, 0x3340, R29 ;  /* 0x0000334012127816 */ /* 0x000fe2000000001d */
[----:B------:R-:W-:Y:S01]  /*06f0*/  STS [R8+0x14], R27 ;  /* 0x0000141b08007388 */ /* 0x000fe20000000800 */
[----:B0-----:R-:W-:-:S03]  /*0700*/  PRMT R9, R28, 0x3340, R7 ;  /* 0x000033401c097816 */ /* 0x001fc60000000007 */
[----:B------:R0:W-:Y:S01]  /*0710*/  STS [R8+0x1c], R19 ;  /* 0x00001c1308007388 */ /* 0x0001e20000000800 */
[----:B------:R-:W-:Y:S02]  /*0720*/  LEA.HI.X.SX32 R7, R21, UR9, 0x1, P0 ;  /* 0x0000000915077c11 */ /* 0x000fe400080f0eff */
[----:B------:R-:W-:Y:S02]  /*0730*/  PRMT R9, R18, 0x5410, R9 ;  /* 0x0000541012097816 */ /* 0x000fe40000000009 */
[----:B0-----:R-:W-:-:S05]  /*0740*/  PRMT R8, R24, 0x5410, R25 ;  /* 0x0000541018087816 */ /* 0x001fca0000000019 */
[----:B------:R0:W-:Y:S01]  /*0750*/  @P1 STG.E.64 desc[UR6][R6.64], R8 ;  /* 0x0000000806001986 */ /* 0x0001e2000c101b06 */
[----:B------:R-:W-:Y:S02]  /*0760*/  LOP3.LUT R21, R20, 0x7f, RZ, 0xc0, !PT ;  /* 0x0000007f14157812 */ /* 0x000fe400078ec0ff */
[----:B------:R-:W-:Y:S02]  /*0770*/  LOP3.LUT R19, R3, 0x18, R2, 0xfe, !PT ;  /* 0x0000001803137812 */ /* 0x000fe400078efe02 */
[----:B------:R-:W-:Y:S01]  /*0780*/  LOP3.LUT R18, R3, 0x1c, R2, 0xfe, !PT ;  /* 0x0000001c03127812 */ /* 0x000fe200078efe02 */
[----:B------:R-:W-:Y:S01]  /*0790*/  IMAD.IADD R2, R2, 0x1, R21 ;  /* 0x0000000102027824 */ /* 0x000fe200078e0215 */
[----:B------:R-:W-:Y:S01]  /*07a0*/  BAR.SYNC.DEFER_BLOCKING 0x0 ;  /* 0x0000000000007b1d */ /* 0x000fe20000010000 */
[----:B------:R-:W-:-:S03]  /*07b0*/  ISETP.GE.AND P0, PT, R0, 0x100, PT ;  /* 0x000001000000780c */ /* 0x000fc60003f06270 */
[----:B------:R-:W-:Y:S02]  /*07c0*/  LEA R25, R2, UR4, 0x2 ;  /* 0x0000000402197c11 */ /* 0x000fe4000f8e10ff */
[----:B------:R-:W-:Y:S01]  /*07d0*/  LOP3.LUT R20, R21, 0x80, RZ, 0xfc, !PT ;  /* 0x0000008015147812 */ /* 0x000fe200078efcff */
[----:B------:R-:W-:Y:S01]  /*07e0*/  IMAD R27, R22, -0x9, R5 ;  /* 0xfffffff7161b7824 */ /* 0x000fe200078e0205 */
[----:B------:R-:W-:Y:S01]  /*07f0*/  ISETP.LT.AND P1, PT, R10, 0x24, !P0 ;  /* 0x000000240a00780c */ /* 0x000fe20004721270 */
[----:B------:R-:W-:Y:S01]  /*0800*/  IMAD R10, R23, -0x9, R10 ;  /* 0xfffffff7170a7824 */ /* 0x000fe200078e020a */
[----:B------:R-:W-:Y:S02]  /*0810*/  LEA.HI R20, R20, R21, RZ, 0x1b ;  /* 0x0000001514147211 */ /* 0x000fe400078fd8ff */
[----:B0-----:R-:W-:Y:S01]  /*0820*/  LOP3.LUT R6, R21, 0x100, RZ, 0xfc, !PT ;  /* 0x0000010015067812 */ /* 0x001fe200078efcff */
[----:B------:R-:W-:Y:S01]  /*0830*/  IMAD R23, R23, 0x900, R10 ;  /* 0x0000090017177824 */ /* 0x000fe200078e020a */
[C---:B------:R-:W-:Y:S01]  /*0840*/  LOP3.LUT R8, R21.reuse, 0x180, RZ, 0xfc, !PT ;  /* 0x0000018015087812 */ /* 0x040fe200078efcff */
[----:B------:R-:W-:Y:S01]  /*0850*/  IMAD R27, R22, 0x900, R27 ;  /* 0x00000900161b7824 */ /* 0x000fe200078e021b */
[C---:B------:R-:W-:Y:S01]  /*0860*/  LOP3.LUT R10, R21.reuse, 0x200, RZ, 0xfc, !PT ;  /* 0x00000200150a7812 */ /* 0x040fe200078efcff */
[----:B------:R-:W0:Y:S01]  /*0870*/  LDC.64 R2, c[0x0][0x228] ;  /* 0x00008a00ff027b82 */ /* 0x000e220000000a00 */
[----:B------:R-:W1:Y:S01]  /*0880*/  LDS R25, [R25] ;  /* 0x0000000019197984 */ /* 0x000e620000000800 */
[----:B------:R-:W-:-:S02]  /*0890*/  LOP3.LUT R22, R21, 0x280, RZ, 0xfc, !PT ;  /* 0x0000028015167812 */ /* 0x000fc400078efcff */
[----:B------:R-:W-:Y:S02]  /*08a0*/  LEA R9, R20, UR4, 0x2 ;  /* 0x0000000414097c11 */ /* 0x000fe4000f8e10ff */
[----:B------:R-:W-:Y:S02]  /*08b0*/  LOP3.LUT R20, R21, 0x300, RZ, 0xfc, !PT ;  /* 0x0000030015147812 */ /* 0x000fe400078efcff */
[-C--:B------:R-:W-:Y:S02]  /*08c0*/  LEA.HI R6, R6, R21.reuse, RZ, 0x1b ;  /* 0x0000001506067211 */ /* 0x080fe400078fd8ff */
[-C--:B------:R-:W-:Y:S01]  /*08d0*/  LEA.HI R8, R8, R21.reuse, RZ, 0x1b ;  /* 0x0000001508087211 */ /* 0x080fe200078fd8ff */
[----:B------:R-:W2:Y:S01]  /*08e0*/  LDS R9, [R9+0x200] ;  /* 0x0002000009097984 */ /* 0x000ea20000000800 */
[----:B------:R-:W-:Y:S02]  /*08f0*/  ISETP.LT.AND P6, PT, R5, 0x24, !P0 ;  /* 0x000000240500780c */ /* 0x000fe400047c1270 */
[----:B------:R-:W-:-:S02]  /*0900*/  LEA.HI R10, R10, R21, RZ, 0x1b ;  /* 0x000000150a0a7211 */ /* 0x000fc400078fd8ff */
[-C--:B------:R-:W-:Y:S02]  /*0910*/  LEA.HI R5, R22, R21.reuse, RZ, 0x1b ;  /* 0x0000001516057211 */ /* 0x080fe400078fd8ff */
[----:B------:R-:W-:Y:S02]  /*0920*/  LEA.HI R7, R20, R21, RZ, 0x1b ;  /* 0x0000001514077211 */ /* 0x000fe400078fd8ff */
[----:B------:R-:W-:Y:S02]  /*0930*/  LEA R24, R6, UR4, 0x2 ;  /* 0x0000000406187c11 */ /* 0x000fe4000f8e10ff */
[----:B------:R-:W-:Y:S02]  /*0940*/  LEA R22, R8, UR4, 0x2 ;  /* 0x0000000408167c11 */ /* 0x000fe4000f8e10ff */
[----:B------:R-:W-:Y:S02]  /*0950*/  LEA R20, R10, UR4, 0x2 ;  /* 0x000000040a147c11 */ /* 0x000fe4000f8e10ff */
[----:B------:R-:W-:Y:S01]  /*0960*/  LEA R10, R5, UR4, 0x2 ;  /* 0x00000004050a7c11 */ /* 0x000fe2000f8e10ff */
[----:B------:R-:W3:Y:S01]  /*0970*/  LDS R24, [R24+0x400] ;  /* 0x0004000018187984 */ /* 0x000ee20000000800 */
[----:B------:R-:W-:-:S03]  /*0980*/  LEA R8, R7, UR4, 0x2 ;  /* 0x0000000407087c11 */ /* 0x000fc6000f8e10ff */
[----:B------:R-:W4:Y:S01]  /*0990*/  LDS R22, [R22+0x600] ;  /* 0x0006000016167984 */ /* 0x000f220000000800 */
[----:B------:R-:W-:-:S03]  /*09a0*/  IMAD R5, R11, -0x9, R4 ;  /* 0xfffffff70b057824 */ /* 0x000fc600078e0204 */
[----:B------:R-:W5:Y:S04]  /*09b0*/  LDS R20, [R20+0x800] ;  /* 0x0008000014147984 */ /* 0x000f680000000800 */
[----:B------:R-:W2:Y:S04]  /*09c0*/  LDS R10, [R10+0xa00] ;  /* 0x000a00000a0a7984 */ /* 0x000ea80000000800 */
[----:B------:R-:W2:Y:S01]  /*09d0*/  LDS R8, [R8+0xc00] ;  /* 0x000c000008087984 */ /* 0x000ea20000000800 */
[----:B------:R-:W-:Y:S01]  /*09e0*/  ISETP.LT.AND P2, PT, R4, 0x24, !P0 ;  /* 0x000000240400780c */ /* 0x000fe20004741270 */
[----:B------:R-:W-:-:S02]  /*09f0*/  IMAD R4, R0, 0x9, R5 ;  /* 0x0000000900047824 */ /* 0x000fc400078e0205 */
[----:B------:R-:W-:-:S04]  /*0a00*/  IMAD.HI R6, R19, 0x38e38e39, RZ ;  /* 0x38e38e3913067827 */ /* 0x000fc800078e02ff */
[----:B------:R-:W-:Y:S01]  /*0a10*/  IMAD R5, R11, 0x900, R4 ;  /* 0x000009000b057824 */ /* 0x000fe200078e0204 */
[----:B------:R-:W-:Y:S02]  /*0a20*/  LOP3.LUT R26, R21, 0x380, RZ, 0xfc, !PT ;  /* 0x00000380151a7812 */ /* 0x000fe400078efcff */
[----:B------:R-:W-:Y:S01]  /*0a30*/  SHF.R.S32.HI R7, RZ, 0x1, R6 ;  /* 0x00000001ff077819 */ /* 0x000fe20000011406 */
[----:B0-----:R-:W-:Y:S01]  /*0a40*/  IMAD.WIDE R4, R5, 0x4, R2 ;  /* 0x0000000405047825 */ /* 0x001fe200078e0202 */
[----:B------:R-:W-:Y:S02]  /*0a50*/  LEA.HI R21, R26, R21, RZ, 0x1b ;  /* 0x000000151a157211 */ /* 0x000fe400078fd8ff */
[----:B------:R-:W-:Y:S02]  /*0a60*/  LEA.HI R26, R6, R7, RZ, 0x1 ;  /* 0x00000007061a7211 */ /* 0x000fe400078f08ff */
[----:B-1----:R0:W-:Y:S01]  /*0a70*/  @P2 STG.E desc[UR6][R4.64], R25 ;  /* 0x0000001904002986 */ /* 0x0021e2000c101906 */
[----:B------:R-:W-:Y:S01]  /*0a80*/  ISETP.LT.AND P2, PT, R12, 0x24, !P0 ;  /* 0x000000240c00780c */ /* 0x000fe20004741270 */
[----:B------:R-:W-:Y:S01]  /*0a90*/  IMAD R12, R17, -0x9, R12 ;  /* 0xfffffff7110c7824 */ /* 0x000fe200078e020c */
[----:B------:R-:W-:Y:S01]  /*0aa0*/  ISETP.LT.AND P3, PT, R13, 0x24, !P0 ;  /* 0x000000240d00780c */ /* 0x000fe20004761270 */
[----:B------:R-:W-:Y:S01]  /*0ab0*/  IMAD R13, R16, -0x9, R13 ;  /* 0xfffffff7100d7824 */ /* 0x000fe200078e020d */
[----:B------:R-:W-:Y:S01]  /*0ac0*/  ISETP.LT.AND P4, PT, R15, 0x24, !P0 ;  /* 0x000000240f00780c */ /* 0x000fe20004781270 */
[----:B------:R-:W-:Y:S01]  /*0ad0*/  IMAD R15, R14, -0x9, R15 ;  /* 0xfffffff70e0f7824 */ /* 0x000fe200078e020f */
[----:B------:R-:W-:Y:S01]  /*0ae0*/  ISETP.LT.AND P5, PT, R19, 0x24, !P0 ;  /* 0x000000241300780c */ /* 0x000fe200047a1270 */
[----:B------:R-:W-:-:S02]  /*0af0*/  IMAD R19, R26, -0x9, R19 ;  /* 0xfffffff71a137824 */ /* 0x000fc400078e0213 */
[----:B------:R-:W-:Y:S02]  /*0b00*/  IMAD R17, R17, 0x900, R12 ;  /* 0x0000090011117824 */ /* 0x000fe400078e020c */
[----:B------:R-:W-:Y:S02]  /*0b10*/  IMAD R7, R0, 0x9, R27 ;  /* 0x0000000900077824 */ /* 0x000fe400078e021b */
[----:B------:R-:W-:Y:S02]  /*0b20*/  IMAD R11, R16, 0x900, R13 ;  /* 0x00000900100b7824 */ /* 0x000fe400078e020d */
[----:B------:R-:W-:Y:S01]  /*0b30*/  IMAD R15, R14, 0x900, R15 ;  /* 0x000009000e0f7824 */ /* 0x000fe200078e020f */
[----:B------:R-:W-:Y:S01]  /*0b40*/  ISETP.LT.AND P0, PT, R18, 0x24, !P0 ;  /* 0x000000241200780c */ /* 0x000fe20004701270 */
[----:B------:R-:W-:Y:S02]  /*0b50*/  IMAD R19, R26, 0x900, R19 ;  /* 0x000009001a137824 */ /* 0x000fe400078e0213 */
[----:B0-----:R-:W-:-:S02]  /*0b60*/  IMAD R5, R0, 0x9, R23 ;  /* 0x0000000900057824 */ /* 0x001fc400078e0217 */
[----:B------:R-:W-:Y:S02]  /*0b70*/  IMAD R13, R0, 0x9, R17 ;  /* 0x00000009000d7824 */ /* 0x000fe400078e0211 */
[----:B------:R-:W-:-:S04]  /*0b80*/  IMAD.WIDE R6, R7, 0x4, R2 ;  /* 0x0000000407067825 */ /* 0x000fc800078e0202 */
[C---:B------:R-:W-:Y:S02]  /*0b90*/  IMAD R11, R0.reuse, 0x9, R11 ;  /* 0x00000009000b7824 */ /* 0x040fe400078e020b */
[C---:B------:R-:W-:Y:S02]  /*0ba0*/  IMAD R17, R0.reuse, 0x9, R15 ;  /* 0x0000000900117824 */ /* 0x040fe400078e020f */
[----:B------:R-:W-:Y:S01]  /*0bb0*/  IMAD.WIDE R4, R5, 0x4, R2 ;  /* 0x0000000405047825 */ /* 0x000fe200078e0202 */
[----:B--2---:R0:W-:Y:S03]  /*0bc0*/  @P6 STG.E desc[UR6][R6.64], R9 ;  /* 0x0000000906006986 */ /* 0x0041e6000c101906 */
[----:B------:R-:W-:Y:S02]  /*0bd0*/  IMAD R19, R0, 0x9, R19 ;  /* 0x0000000900137824 */ /* 0x000fe400078e0213 */
[--C-:B------:R-:W-:Y:S01]  /*0be0*/  IMAD.WIDE R12, R13, 0x4, R2.reuse ;  /* 0x000000040d0c7825 */ /* 0x100fe200078e0202 */
[----:B---3--:R1:W-:Y:S03]  /*0bf0*/  @P1 STG.E desc[UR6][R4.64], R24 ;  /* 0x0000001804001986 */ /* 0x0083e6000c101906 */
[--C-:B------:R-:W-:Y:S01]  /*0c00*/  IMAD.WIDE R14, R11, 0x4, R2.reuse ;  /* 0x000000040b0e7825 */ /* 0x100fe200078e0202 */
[----:B----4-:R1:W-:Y:S03]  /*0c10*/  @P2 STG.E desc[UR6][R12.64], R22 ;  /* 0x000000160c002986 */ /* 0x0103e6000c101906 */
[--C-:B------:R-:W-:Y:S01]  /*0c20*/  IMAD.WIDE R16, R17, 0x4, R2.reuse ;  /* 0x0000000411107825 */ /* 0x100fe200078e0202 */
[----:B-----5:R1:W-:Y:S03]  /*0c30*/  @P3 STG.E desc[UR6][R14.64], R20 ;  /* 0x000000140e003986 */ /* 0x0203e6000c101906 */
[----:B0-----:R-:W-:Y:S01]  /*0c40*/  IMAD.WIDE R6, R19, 0x4, R2 ;  /* 0x0000000413067825 */ /* 0x001fe200078e0202 */
[----:B------:R1:W-:Y:S01]  /*0c50*/  @P4 STG.E desc[UR6][R16.64], R10 ;  /* 0x0000000a10004986 */ /* 0x0003e2000c101906 */
[----:B------:R-:W-:-:S03]  /*0c60*/  LEA R21, R21, UR4, 0x2 ;  /* 0x0000000415157c11 */ /* 0x000fc6000f8e10ff */
[----:B------:R1:W-:Y:S01]  /*0c70*/  @P5 STG.E desc[UR6][R6.64], R8 ;  /* 0x0000000806005986 */ /* 0x0003e2000c101906 */
[----:B------:R-:W-:Y:S05]  /*0c80*/  @!P0 EXIT ;  /* 0x000000000000894d */ /* 0x000fea0003800000 */
[----:B------:R-:W0:Y:S01]  /*0c90*/  LDS R21, [R21+0xe00] ;  /* 0x000e000015157984 */ /* 0x000e220000000800 */
[----:B-1----:R-:W-:-:S05]  /*0ca0*/  IMAD.HI R4, R18, 0x38e38e39, RZ ;  /* 0x38e38e3912047827 */ /* 0x002fca00078e02ff */
[----:B------:R-:W-:-:S04]  /*0cb0*/  SHF.R.S32.HI R5, RZ, 0x1, R4 ;  /* 0x00000001ff057819 */ /* 0x000fc80000011404 */
[----:B------:R-:W-:-:S05]  /*0cc0*/  LEA.HI R5, R4, R5, RZ, 0x1 ;  /* 0x0000000504057211 */ /* 0x000fca00078f08ff */
[----:B------:R-:W-:-:S04]  /*0cd0*/  IMAD R18, R5, -0x9, R18 ;  /* 0xfffffff705127824 */ /* 0x000fc800078e0212 */
[----:B------:R-:W-:-:S04]  /*0ce0*/  IMAD R5, R5, 0x900, R18 ;  /* 0x0000090005057824 */ /* 0x000fc800078e0212 */
[----:B------:R-:W-:-:S04]  /*0cf0*/  IMAD R5, R0, 0x9, R5 ;  /* 0x0000000900057824 */ /* 0x000fc800078e0205 */
[----:B------:R-:W-:-:S05]  /*0d00*/  IMAD.WIDE R2, R5, 0x4, R2 ;  /* 0x0000000405027825 */ /* 0x000fca00078e0202 */
[----:B0-----:R-:W-:Y:S01]  /*0d10*/  STG.E desc[UR6][R2.64], R21 ;  /* 0x0000001502007986 */ /* 0x001fe2000c101906 */
[----:B------:R-:W-:Y:S05]  /*0d20*/  EXIT ;  /* 0x000000000000794d */ /* 0x000fea0003800000 */
.L_x_0:
[----:B------:R-:W-:-:S00]  /*0d30*/  BRA `(.L_x_0) ;  /* 0xfffffffc00fc7947 */ /* 0x000fc0000383ffff */
[----:B------:R-:W-:-:S00]  /*0d40*/  NOP ;  /* 0x0000000000007918 */ /* 0x000fc00000000000 */
        /* <DEDUP_REMOVED lines=11> */
.L_x_1:


//--------------------- .nv.shared.triton_poi_fused_convolution_leaky_relu_10 --------------------------
	.section	.nv.shared.triton_poi_fused_convolution_leaky_relu_10,"aw",@nobits
	.sectionflags	@""
	.align	16
	.zero		1024


//--------------------- .nv.constant0.triton_poi_fused_convolution_leaky_relu_10 --------------------------
	.section	.nv.constant0.triton_poi_fused_convolution_leaky_relu_10,"a",@progbits
	.sectionflags	@""
	.align	4
.nv.constant0.triton_poi_fused_convolution_leaky_relu_10:
	.zero		568
